//
// Generated by NVIDIA NVVM Compiler
//
// Compiler Build ID: CL-36424714
// Cuda compilation tools, release 13.0, V13.0.88
// Based on NVVM 20.0.0
//

.version 9.0
.target sm_100
.address_size 64

	// .globl	_Z9matrixAddPfS_S_ii

.visible .entry _Z9matrixAddPfS_S_ii(
	.param .u64 .ptr .align 1 _Z9matrixAddPfS_S_ii_param_0,
	.param .u64 .ptr .align 1 _Z9matrixAddPfS_S_ii_param_1,
	.param .u64 .ptr .align 1 _Z9matrixAddPfS_S_ii_param_2,
	.param .u32 _Z9matrixAddPfS_S_ii_param_3,
	.param .u32 _Z9matrixAddPfS_S_ii_param_4
)
{
	.reg .pred 	%p<2>;
	.reg .b32 	%r<8>;
	.reg .b32 	%f<4>;
	.reg .b64 	%rd<11>;

	ld.param.u64 	%rd1, [_Z9matrixAddPfS_S_ii_param_0];
	ld.param.u64 	%rd2, [_Z9matrixAddPfS_S_ii_param_1];
	ld.param.u64 	%rd3, [_Z9matrixAddPfS_S_ii_param_2];
	ld.param.u32 	%r2, [_Z9matrixAddPfS_S_ii_param_3];
	ld.param.u32 	%r3, [_Z9matrixAddPfS_S_ii_param_4];
	mov.u32 	%r4, %ctaid.x;
	mov.u32 	%r5, %ntid.x;
	mov.u32 	%r6, %tid.x;
	mad.lo.s32 	%r1, %r4, %r5, %r6;
	mul.lo.s32 	%r7, %r3, %r2;
	setp.ge.s32 	%p1, %r1, %r7;
	@%p1 bra 	$L__BB0_2;
	cvta.to.global.u64 	%rd4, %rd1;
	cvta.to.global.u64 	%rd5, %rd2;
	cvta.to.global.u64 	%rd6, %rd3;
	mul.wide.s32 	%rd7, %r1, 4;
	add.s64 	%rd8, %rd4, %rd7;
	ld.global.f32 	%f1, [%rd8];
	add.s64 	%rd9, %rd5, %rd7;
	ld.global.f32 	%f2, [%rd9];
	add.f32 	%f3, %f1, %f2;
	add.s64 	%rd10, %rd6, %rd7;
	st.global.f32 	[%rd10], %f3;
$L__BB0_2:
	ret;

}


// ===== COMPILED SASS (sm_100) =====

	.target	sm_100

	.elftype	@"ET_EXEC"


//--------------------- .note.nv.tkinfo           --------------------------
	.section	.note.nv.tkinfo,"",@"SHT_NOTE"
	.sectionflags	@"SHF_NOTE_NV_TKINFO"
	.tkinfo
        /*0018*/ 	.word	0x00000002
        /*0030*/ 	.string	""
        /*0030*/ 	.string	"ptxas"
        /*0030*/ 	.string	"Cuda compilation tools, release 13.0, V13.0.88"
        /*0030*/ 	.string	"Build cuda_13.0.r13.0/compiler.36424714_0"
        /*0030*/ 	.string	"-arch sm_100 -m 64 "



//--------------------- .note.nv.cuinfo           --------------------------
	.section	.note.nv.cuinfo,"",@"SHT_NOTE"
	.sectionflags	@"SHF_NOTE_NV_CUINFO"
        /*0018*/ 	.short	0x0002
        /*001a*/ 	.short	0x0064
        /*001c*/ 	.short	0x0082
	.zero		2


//--------------------- .nv.info                  --------------------------
	.section	.nv.info,"",@"SHT_CUDA_INFO"
	.align	4


	//----- nvinfo : EIATTR_REGCOUNT
	.align		4
        /*0000*/ 	.byte	0x04, 0x2f
        /*0002*/ 	.short	(.L_1 - .L_0)
	.align		4
.L_0:
        /*0004*/ 	.word	index@(_Z9matrixAddPfS_S_ii)
        /*0008*/ 	.word	0x0000000c


	//----- nvinfo : EIATTR_FRAME_SIZE
	.align		4
.L_1:
        /*000c*/ 	.byte	0x04, 0x11
        /*000e*/ 	.short	(.L_3 - .L_2)
	.align		4
.L_2:
        /*0010*/ 	.word	index@(_Z9matrixAddPfS_S_ii)
        /*0014*/ 	.word	0x00000000


	//----- nvinfo : EIATTR_MIN_STACK_SIZE
	.align		4
.L_3:
        /*0018*/ 	.byte	0x04, 0x12
        /*001a*/ 	.short	(.L_5 - .L_4)
	.align		4
.L_4:
        /*001c*/ 	.word	index@(_Z9matrixAddPfS_S_ii)
        /*0020*/ 	.word	0x00000000
.L_5:


//--------------------- .nv.compat                --------------------------
	.section	.nv.compat,"",@"SHT_CUDA_COMPAT_INFO"
	.align	4
        /*0000*/ 	.byte	0x02, 0x09, 0x00, 0x00, 0x02, 0x02, 0x01, 0x00, 0x02, 0x05, 0x05, 0x00, 0x03, 0x07, 0x01, 0x01
        /*0010*/ 	.byte	0x02, 0x03, 0x00, 0x00, 0x02, 0x06, 0x01, 0x00, 0x04, 0x0b, 0x08, 0x00, 0x09, 0x00, 0x00, 0x00
        /*0020*/ 	.byte	0x00, 0x00, 0x00, 0x00


//--------------------- .nv.info._Z9matrixAddPfS_S_ii --------------------------
	.section	.nv.info._Z9matrixAddPfS_S_ii,"",@"SHT_CUDA_INFO"
	.sectionflags	@""
	.align	4


	//----- nvinfo : EIATTR_CUDA_API_VERSION
	.align		4
        /*0000*/ 	.byte	0x04, 0x37
        /*0002*/ 	.short	(.L_7 - .L_6)
.L_6:
        /*0004*/ 	.word	0x00000082


	//----- nvinfo : EIATTR_KPARAM_INFO
	.align		4
.L_7:
        /*0008*/ 	.byte	0x04, 0x17
        /*000a*/ 	.short	(.L_9 - .L_8)
.L_8:
        /*000c*/ 	.word	0x00000000
        /*0010*/ 	.short	0x0004
        /*0012*/ 	.short	0x001c
        /*0014*/ 	.byte	0x00, 0xf0, 0x11, 0x00


	//----- nvinfo : EIATTR_KPARAM_INFO
	.align		4
.L_9:
        /*0018*/ 	.byte	0x04, 0x17
        /*001a*/ 	.short	(.L_11 - .L_10)
.L_10:
        /*001c*/ 	.word	0x00000000
        /*0020*/ 	.short	0x0003
        /*0022*/ 	.short	0x0018
        /*0024*/ 	.byte	0x00, 0xf0, 0x11, 0x00


	//----- nvinfo : EIATTR_KPARAM_INFO
	.align		4
.L_11:
        /*0028*/ 	.byte	0x04, 0x17
        /*002a*/ 	.short	(.L_13 - .L_12)
.L_12:
        /*002c*/ 	.word	0x00000000
        /*0030*/ 	.short	0x0002
        /*0032*/ 	.short	0x0010
        /*0034*/ 	.byte	0x00, 0xf5, 0x21, 0x00


	//----- nvinfo : EIATTR_KPARAM_INFO
	.align		4
.L_13:
        /*0038*/ 	.byte	0x04, 0x17
        /*003a*/ 	.short	(.L_15 - .L_14)
.L_14:
        /*003c*/ 	.word	0x00000000
        /*0040*/ 	.short	0x0001
        /*0042*/ 	.short	0x0008
        /*0044*/ 	.byte	0x00, 0xf5, 0x21, 0x00


	//----- nvinfo : EIATTR_KPARAM_INFO
	.align		4
.L_15:
        /*0048*/ 	.byte	0x04, 0x17
        /*004a*/ 	.short	(.L_17 - .L_16)
.L_16:
        /*004c*/ 	.word	0x00000000
        /*0050*/ 	.short	0x0000
        /*0052*/ 	.short	0x0000
        /*0054*/ 	.byte	0x00, 0xf5, 0x21, 0x00


	//----- nvinfo : EIATTR_SPARSE_MMA_MASK
	.align		4
.L_17:
        /*0058*/ 	.byte	0x03, 0x50
        /*005a*/ 	.short	0x0000


	//----- nvinfo : EIATTR_MAXREG_COUNT
	.align		4
        /*005c*/ 	.byte	0x03, 0x1b
        /*005e*/ 	.short	0x00ff


	//----- nvinfo : EIATTR_MERCURY_ISA_VERSION
	.align		4
        /*0060*/ 	.byte	0x03, 0x5f
        /*0062*/ 	.short	0x0101


	//----- nvinfo : EIATTR_VRC_CTA_INIT_COUNT
	.align		4
        /*0064*/ 	.byte	0x02, 0x4a
	.zero		1
	.zero		1


	//----- nvinfo : EIATTR_EXIT_INSTR_OFFSETS
	.align		4
        /*0068*/ 	.byte	0x04, 0x1c
        /*006a*/ 	.short	(.L_19 - .L_18)


	//   ....[0]....
.L_18:
        /*006c*/ 	.word	0x00000080


	//   ....[1]....
        /*0070*/ 	.word	0x00000140


	//----- nvinfo : EIATTR_CBANK_PARAM_SIZE
	.align		4
.L_19:
        /*0074*/ 	.byte	0x03, 0x19
        /*0076*/ 	.short	0x0020


	//----- nvinfo : EIATTR_PARAM_CBANK
	.align		4
        /*0078*/ 	.byte	0x04, 0x0a
        /*007a*/ 	.short	(.L_21 - .L_20)
	.align		4
.L_20:
        /*007c*/ 	.word	index@(.nv.constant0._Z9matrixAddPfS_S_ii)
        /*0080*/ 	.short	0x0380
        /*0082*/ 	.short	0x0020


	//----- nvinfo : EIATTR_SW_WAR
	.align		4
.L_21:
        /*0084*/ 	.byte	0x04, 0x36
        /*0086*/ 	.short	(.L_23 - .L_22)
.L_22:
        /*0088*/ 	.word	0x00000008
.L_23:


//--------------------- .nv.callgraph             --------------------------
	.section	.nv.callgraph,"",@"SHT_CUDA_CALLGRAPH"
	.align	4
	.sectionentsize	8
	.align		4
        /*0000*/ 	.word	0x00000000
	.align		4
        /*0004*/ 	.word	0xffffffff
	.align		4
        /*0008*/ 	.word	0x00000000
	.align		4
        /*000c*/ 	.word	0xfffffffe
	.align		4
        /*0010*/ 	.word	0x00000000
	.align		4
        /*0014*/ 	.word	0xfffffffd
	.align		4
        /*0018*/ 	.word	0x00000000
	.align		4
        /*001c*/ 	.word	0xfffffffc


//--------------------- .text._Z9matrixAddPfS_S_ii --------------------------
	.section	.text._Z9matrixAddPfS_S_ii,"ax",@progbits
	.align	128
        .global         _Z9matrixAddPfS_S_ii
        .type           _Z9matrixAddPfS_S_ii,@function
        .size           _Z9matrixAddPfS_S_ii,(.L_x_1 - _Z9matrixAddPfS_S_ii)
        .other          _Z9matrixAddPfS_S_ii,@"STO_CUDA_ENTRY STV_DEFAULT"
_Z9matrixAddPfS_S_ii:
.text._Z9matrixAddPfS_S_ii:
[----:B------:R-:W-:Y:S01]  /*0000*/  LDC R1, c[0x0][0x37c] ;  /* 0x0000df00ff017b82 */ /* 0x000fe20000000800 */
[----:B------:R-:W0:Y:S07]  /*0010*/  S2R R0, SR_TID.X ;  /* 0x0000000000007919 */ /* 0x000e2e0000002100 */
[----:B------:R-:W0:Y:S01]  /*0020*/  S2UR UR6, SR_CTAID.X ;  /* 0x00000000000679c3 */ /* 0x000e220000002500 */
[----:B------:R-:W1:Y:S07]  /*0030*/  LDCU.64 UR4, c[0x0][0x398] ;  /* 0x00007300ff0477ac */ /* 0x000e6e0008000a00 */
[----:B------:R-:W0:Y:S01]  /*0040*/  LDC R9, c[0x0][0x360] ;  /* 0x0000d800ff097b82 */ /* 0x000e220000000800 */
[----:B-1----:R-:W-:Y:S01]  /*0050*/  UIMAD UR4, UR5, UR4, URZ ;  /* 0x00000004050472a4 */ /* 0x002fe2000f8e02ff */
[----:B0-----:R-:W-:-:S05]  /*0060*/  IMAD R9, R9, UR6, R0 ;  /* 0x0000000609097c24 */ /* 0x001fca000f8e0200 */
[----:B------:R-:W-:-:S13]  /*0070*/  ISETP.GE.AND P0, PT, R9, UR4, PT ;  /* 0x0000000409007c0c */ /* 0x000fda000bf06270 */
[----:B------:R-:W-:Y:S05]  /*0080*/  @P0 EXIT ;  /* 0x000000000000094d */ /* 0x000fea0003800000 */
[----:B------:R-:W0:Y:S01]  /*0090*/  LDC.64 R2, c[0x0][0x380] ;  /* 0x0000e000ff027b82 */ /* 0x000e220000000a00 */
[----:B------:R-:W1:Y:S07]  /*00a0*/  LDCU.64 UR4, c[0x0][0x358] ;  /* 0x00006b00ff0477ac */ /* 0x000e6e0008000a00 */
[----:B------:R-:W2:Y:S08]  /*00b0*/  LDC.64 R4, c[0x0][0x388] ;  /* 0x0000e200ff047b82 */ /* 0x000eb00000000a00 */
[----:B------:R-:W3:Y:S01]  /*00c0*/  LDC.64 R6, c[0x0][0x390] ;  /* 0x0000e400ff067b82 */ /* 0x000ee20000000a00 */
[----:B0-----:R-:W-:-:S06]  /*00d0*/  IMAD.WIDE R2, R9, 0x4, R2 ;  /* 0x0000000409027825 */ /* 0x001fcc00078e0202 */
[----:B-1----:R-:W4:Y:S01]  /*00e0*/  LDG.E R2, desc[UR4][R2.64] ;  /* 0x0000000402027981 */ /* 0x002f22000c1e1900 */
[----:B--2---:R-:W-:-:S06]  /*00f0*/  IMAD.WIDE R4, R9, 0x4, R4 ;  /* 0x0000000409047825 */ /* 0x004fcc00078e0204 */
[----:B------:R-:W4:Y:S01]  /*0100*/  LDG.E R5, desc[UR4][R4.64] ;  /* 0x0000000404057981 */ /* 0x000f22000c1e1900 */
[----:B---3--:R-:W-:-:S04]  /*0110*/  IMAD.WIDE R6, R9, 0x4, R6 ;  /* 0x0000000409067825 */ /* 0x008fc800078e0206 */
[----:B----4-:R-:W-:-:S05]  /*0120*/  FADD R9, R2, R5 ;  /* 0x0000000502097221 */ /* 0x010fca0000000000 */
[----:B------:R-:W-:Y:S01]  /*0130*/  STG.E desc[UR4][R6.64], R9 ;  /* 0x0000000906007986 */ /* 0x000fe2000c101904 */
[----:B------:R-:W-:Y:S05]  /*0140*/  EXIT ;  /* 0x000000000000794d */ /* 0x000fea0003800000 */
.L_x_0:
[----:B------:R-:W-:-:S00]  /*0150*/  BRA `(.L_x_0) ;  /* 0xfffffffc00fc7947 */ /* 0x000fc0000383ffff */
[----:B------:R-:W-:-:S00]  /*0160*/  NOP ;  /* 0x0000000000007918 */ /* 0x000fc00000000000 */
        /* <DEDUP_REMOVED lines=9> */
.L_x_1:


//--------------------- .nv.shared.reserved.0     --------------------------
	.section	.nv.shared.reserved.0,"aw",@nobits
	.weak		__nv_reservedSMEM_offset_0_alias
	.size		__nv_reservedSMEM_offset_0_alias, 0, 64
	.other		__nv_reservedSMEM_offset_0_alias,@"STO_CUDA_RESERVED_SHARED STV_DEFAULT"
__nv_reservedSMEM_offset_0_alias:
	.zero		0
	.zero		64


//--------------------- .nv.constant0._Z9matrixAddPfS_S_ii --------------------------
	.section	.nv.constant0._Z9matrixAddPfS_S_ii,"a",@progbits
	.sectionflags	@""
	.align	4
.nv.constant0._Z9matrixAddPfS_S_ii:
	.zero		928


//--------------------- SYMBOLS --------------------------

	.type		.nv.reservedSmem.offset0,@object
	.size		.nv.reservedSmem.offset0,0x4
